	.headerflags	@"EF_CUDA_TEXMODE_UNIFIED EF_CUDA_64BIT_ADDRESS EF_CUDA_ACCELERATORS EF_CUDA_SM90 EF_CUDA_VIRTUAL_SM(EF_CUDA_SM90)"
	.elftype	@"ET_EXEC"


//--------------------- .nv.info                  --------------------------
	.section	.nv.info,"",@"SHT_CUDA_INFO"
	.align	4


	//----- nvinfo : EIATTR_REGCOUNT
	.align		4
        /*0000*/ 	.byte	0x04, 0x2f
        /*0002*/ 	.short	(.L_3 - .L_2)
	.align		4
.L_2:
        /*0004*/ 	.word	index@(triton_poi_fused__native_batch_norm_legit_no_training_add_convolution_32)
        /*0008*/ 	.word	0x00000020


	//----- nvinfo : EIATTR_MIN_STACK_SIZE
	.align		4
.L_3:
        /*000c*/ 	.byte	0x04, 0x12
        /*000e*/ 	.short	(.L_5 - .L_4)
	.align		4
.L_4:
        /*0010*/ 	.word	index@(triton_poi_fused__native_batch_norm_legit_no_training_add_convolution_32)
        /*0014*/ 	.word	0x00000000


	//----- nvinfo : EIATTR_FRAME_SIZE
	.align		4
.L_5:
        /*0018*/ 	.byte	0x04, 0x11
        /*001a*/ 	.short	(.L_7 - .L_6)
	.align		4
.L_6:
        /*001c*/ 	.word	index@(triton_poi_fused__native_batch_norm_legit_no_training_add_convolution_32)
        /*0020*/ 	.word	0x00000000


	//----- nvinfo : EIATTR_MIN_STACK_SIZE
	.align		4
.L_7:
        /*0024*/ 	.byte	0x04, 0x12
        /*0026*/ 	.short	(.L_9 - .L_8)
	.align		4
.L_8:
        /*0028*/ 	.word	index@(triton_poi_fused__native_batch_norm_legit_no_training_add_convolution_32)
        /*002c*/ 	.word	0x00000000
.L_9:


//--------------------- .nv.info.triton_poi_fused__native_batch_norm_legit_no_training_add_convolution_32 --------------------------
	.section	.nv.info.triton_poi_fused__native_batch_norm_legit_no_training_add_convolution_32,"",@"SHT_CUDA_INFO"
	.sectionflags	@""
	.align	4


	//----- nvinfo : EIATTR_CUDA_API_VERSION
	.align		4
        /*0000*/ 	.byte	0x04, 0x37
        /*0002*/ 	.short	(.L_11 - .L_10)
.L_10:
        /*0004*/ 	.word	0x0000007c


	//----- nvinfo : EIATTR_KPARAM_INFO
	.align		4
.L_11:
        /*0008*/ 	.byte	0x04, 0x17
        /*000a*/ 	.short	(.L_13 - .L_12)
.L_12:
        /*000c*/ 	.word	0x00000000
        /*0010*/ 	.short	0x0008
        /*0012*/ 	.short	0x0040
        /*0014*/ 	.byte	0x00, 0xf0, 0x11, 0x00


	//----- nvinfo : EIATTR_KPARAM_INFO
	.align		4
.L_13:
        /*0018*/ 	.byte	0x04, 0x17
        /*001a*/ 	.short	(.L_15 - .L_14)
.L_14:
        /*001c*/ 	.word	0x00000000
        /*0020*/ 	.short	0x0007
        /*0022*/ 	.short	0x0038
        /*0024*/ 	.byte	0x00, 0xf4, 0x21, 0x00


	//----- nvinfo : EIATTR_KPARAM_INFO
	.align		4
.L_15:
        /*0028*/ 	.byte	0x04, 0x17
        /*002a*/ 	.short	(.L_17 - .L_16)
.L_16:
        /*002c*/ 	.word	0x00000000
        /*0030*/ 	.short	0x0006
        /*0032*/ 	.short	0x0030
        /*0034*/ 	.byte	0x00, 0xf4, 0x21, 0x00


	//----- nvinfo : EIATTR_KPARAM_INFO
	.align		4
.L_17:
        /*0038*/ 	.byte	0x04, 0x17
        /*003a*/ 	.short	(.L_19 - .L_18)
.L_18:
        /*003c*/ 	.word	0x00000000
        /*0040*/ 	.short	0x0005
        /*0042*/ 	.short	0x0028
        /*0044*/ 	.byte	0x00, 0xf4, 0x21, 0x00


	//----- nvinfo : EIATTR_KPARAM_INFO
	.align		4
.L_19:
        /*0048*/ 	.byte	0x04, 0x17
        /*004a*/ 	.short	(.L_21 - .L_20)
.L_20:
        /*004c*/ 	.word	0x00000000
        /*0050*/ 	.short	0x0004
        /*0052*/ 	.short	0x0020
        /*0054*/ 	.byte	0x00, 0xf4, 0x21, 0x00


	//----- nvinfo : EIATTR_KPARAM_INFO
	.align		4
.L_21:
        /*0058*/ 	.byte	0x04, 0x17
        /*005a*/ 	.short	(.L_23 - .L_22)
.L_22:
        /*005c*/ 	.word	0x00000000
        /*0060*/ 	.short	0x0003
        /*0062*/ 	.short	0x0018
        /*0064*/ 	.byte	0x00, 0xf4, 0x21, 0x00


	//----- nvinfo : EIATTR_KPARAM_INFO
	.align		4
.L_23:
        /*0068*/ 	.byte	0x04, 0x17
        /*006a*/ 	.short	(.L_25 - .L_24)
.L_24:
        /*006c*/ 	.word	0x00000000
        /*0070*/ 	.short	0x0002
        /*0072*/ 	.short	0x0010
        /*0074*/ 	.byte	0x00, 0xf4, 0x21, 0x00


	//----- nvinfo : EIATTR_KPARAM_INFO
	.align		4
.L_25:
        /*0078*/ 	.byte	0x04, 0x17
        /*007a*/ 	.short	(.L_27 - .L_26)
.L_26:
        /*007c*/ 	.word	0x00000000
        /*0080*/ 	.short	0x0001
        /*0082*/ 	.short	0x0008
        /*0084*/ 	.byte	0x00, 0xf4, 0x21, 0x00


	//----- nvinfo : EIATTR_KPARAM_INFO
	.align		4
.L_27:
        /*0088*/ 	.byte	0x04, 0x17
        /*008a*/ 	.short	(.L_29 - .L_28)
.L_28:
        /*008c*/ 	.word	0x00000000
        /*0090*/ 	.short	0x0000
        /*0092*/ 	.short	0x0000
        /*0094*/ 	.byte	0x00, 0xf4, 0x21, 0x00


	//----- nvinfo : EIATTR_SPARSE_MMA_MASK
	.align		4
.L_29:
        /*0098*/ 	.byte	0x03, 0x50
        /*009a*/ 	.short	0x0000


	//----- nvinfo : EIATTR_MAXREG_COUNT
	.align		4
        /*009c*/ 	.byte	0x03, 0x1b
        /*009e*/ 	.short	0x00ff


	//----- nvinfo : EIATTR_EXIT_INSTR_OFFSETS
	.align		4
        /*00a0*/ 	.byte	0x04, 0x1c
        /*00a2*/ 	.short	(.L_31 - .L_30)


	//   ....[0]....
.L_30:
        /*00a4*/ 	.word	0x00000850


	//----- nvinfo : EIATTR_REQNTID
	.align		4
.L_31:
        /*00a8*/ 	.byte	0x04, 0x10
        /*00aa*/ 	.short	(.L_33 - .L_32)
.L_32:
        /*00ac*/ 	.word	0x00000080
        /*00b0*/ 	.word	0x00000001
        /*00b4*/ 	.word	0x00000001


	//----- nvinfo : EIATTR_CBANK_PARAM_SIZE
	.align		4
.L_33:
        /*00b8*/ 	.byte	0x03, 0x19
        /*00ba*/ 	.short	0x0044


	//----- nvinfo : EIATTR_PARAM_CBANK
	.align		4
        /*00bc*/ 	.byte	0x04, 0x0a
        /*00be*/ 	.short	(.L_35 - .L_34)
	.align		4
.L_34:
        /*00c0*/ 	.word	index@(.nv.constant0.triton_poi_fused__native_batch_norm_legit_no_training_add_convolution_32)
        /*00c4*/ 	.short	0x0210
        /*00c6*/ 	.short	0x0044


	//----- nvinfo : EIATTR_SW_WAR
	.align		4
.L_35:
        /*00c8*/ 	.byte	0x04, 0x36
        /*00ca*/ 	.short	(.L_37 - .L_36)
.L_36:
        /*00cc*/ 	.word	0x00000008
.L_37:


//--------------------- .nv.callgraph             --------------------------
	.section	.nv.callgraph,"",@"SHT_CUDA_CALLGRAPH"
	.align	4
	.sectionentsize	8
	.align		4
        /*0000*/ 	.word	0x00000000
	.align		4
        /*0004*/ 	.word	0xffffffff
	.align		4
        /*0008*/ 	.word	0x00000000
	.align		4
        /*000c*/ 	.word	0xfffffffe
	.align		4
        /*0010*/ 	.word	0x00000000
	.align		4
        /*0014*/ 	.word	0xfffffffd
	.align		4
        /*0018*/ 	.word	0x00000000
	.align		4
        /*001c*/ 	.word	0xfffffffc


//--------------------- .nv.constant4             --------------------------
	.section	.nv.constant4,"a",@progbits
	.align	8
	.align		8
.nv.constant4:
        /*0000*/ 	.dword	_$_str
	.align		8
        /*0008*/ 	.dword	_$_str_$_2


//--------------------- .text.triton_poi_fused__native_batch_norm_legit_no_training_add_convolution_32 --------------------------
	.section	.text.triton_poi_fused__native_batch_norm_legit_no_training_add_convolution_32,"ax",@progbits
	.align	128
        .global         triton_poi_fused__native_batch_norm_legit_no_training_add_convolution_32
        .type           triton_poi_fused__native_batch_norm_legit_no_training_add_convolution_32,@function
        .size           triton_poi_fused__native_batch_norm_legit_no_training_add_convolution_32,(.L_x_1 - triton_poi_fused__native_batch_norm_legit_no_training_add_convolution_32)
        .other          triton_poi_fused__native_batch_norm_legit_no_training_add_convolution_32,@"STO_CUDA_ENTRY STV_DEFAULT"
triton_poi_fused__native_batch_norm_legit_no_training_add_convolution_32:
.text.triton_poi_fused__native_batch_norm_legit_no_training_add_convolution_32:
[----:B------:R-:W-:Y:S01]  /*0000*/  LDC R1, c[0x0][0x28] ;  /* 0x00000a00ff017b82 */ /* 0x000fe20000000800 */
[----:B------:R-:W1:Y:S01]  /*0010*/  S2R R0, SR_TID.X ;  /* 0x0000000000007919 */ /* 0x000e620000002100 */
[----:B------:R-:W-:-:S06]  /*0020*/  ULDC.64 UR4, c[0x0][0x208] ;  /* 0x0000820000047ab9 */ /* 0x000fcc0000000a00 */
[----:B------:R-:W2:Y:S01]  /*0030*/  LDC.64 R26, c[0x0][0x218] ;  /* 0x00008600ff1a7b82 */ /* 0x000ea20000000a00 */
[----:B------:R-:W3:Y:S07]  /*0040*/  S2R R5, SR_CTAID.X ;  /* 0x0000000000057919 */ /* 0x000eee0000002500 */
[----:B------:R-:W4:Y:S01]  /*0050*/  LDC.64 R24, c[0x0][0x210] ;  /* 0x00008400ff187b82 */ /* 0x000f220000000a00 */
[----:B-1----:R-:W-:Y:S02]  /*0060*/  SHF.L.U32 R0, R0, 0x2, RZ ;  /* 0x0000000200007819 */ /* 0x002fe400000006ff */
[----:B---3--:R-:W-:-:S02]  /*0070*/  SHF.R.S32.HI R3, RZ, 0x15, R5 ;  /* 0x00000015ff037819 */ /* 0x008fc40000011405 */
[----:B------:R-:W-:Y:S02]  /*0080*/  LOP3.LUT R0, R0, 0x1fc, RZ, 0xc0, !PT ;  /* 0x000001fc00007812 */ /* 0x000fe400078ec0ff */
[----:B------:R-:W-:Y:S02]  /*0090*/  SGXT R3, R3, 0x1 ;  /* 0x000000010303781a */ /* 0x000fe40000000200 */
[----:B------:R-:W-:Y:S02]  /*00a0*/  LEA R20, R5, R0, 0xa ;  /* 0x0000000005147211 */ /* 0x000fe400078e50ff */
[----:B------:R-:W1:Y:S02]  /*00b0*/  LDC.64 R4, c[0x0][0x230] ;  /* 0x00008c00ff047b82 */ /* 0x000e640000000a00 */
[----:B------:R-:W-:Y:S02]  /*00c0*/  LEA.HI R0, R3, R20, RZ, 0xa ;  /* 0x0000001403007211 */ /* 0x000fe400078f50ff */
[----:B------:R-:W-:-:S02]  /*00d0*/  IADD3 R14, R20, 0x200, RZ ;  /* 0x00000200140e7810 */ /* 0x000fc40007ffe0ff */
[----:B------:R-:W-:Y:S02]  /*00e0*/  SHF.R.S32.HI R0, RZ, 0xa, R0 ;  /* 0x0000000aff007819 */ /* 0x000fe40000011400 */
[----:B------:R-:W-:Y:S02]  /*00f0*/  LEA.HI R3, R3, R14, RZ, 0xa ;  /* 0x0000000e03037211 */ /* 0x000fe400078f50ff */
[----:B------:R-:W-:Y:S02]  /*0100*/  LEA.HI R2, R0, R0, RZ, 0x7 ;  /* 0x0000000000027211 */ /* 0x000fe400078f38ff */
[----:B------:R-:W-:Y:S02]  /*0110*/  SHF.R.S32.HI R3, RZ, 0xa, R3 ;  /* 0x0000000aff037819 */ /* 0x000fe40000011403 */
[----:B------:R-:W-:Y:S02]  /*0120*/  LOP3.LUT R15, R2, 0xffffff80, RZ, 0xc0, !PT ;  /* 0xffffff80020f7812 */ /* 0x000fe400078ec0ff */
[----:B------:R-:W-:-:S02]  /*0130*/  LEA.HI R2, R3, R3, RZ, 0x7 ;  /* 0x0000000303027211 */ /* 0x000fc400078f38ff */
[----:B------:R-:W-:Y:S02]  /*0140*/  IADD3 R15, R0, -R15, RZ ;  /* 0x8000000f000f7210 */ /* 0x000fe40007ffe0ff */
[----:B------:R-:W-:-:S04]  /*0150*/  LOP3.LUT R2, R2, 0xffffff80, RZ, 0xc0, !PT ;  /* 0xffffff8002027812 */ /* 0x000fc800078ec0ff */
[----:B------:R-:W-:Y:S01]  /*0160*/  IADD3 R2, R3, -R2, RZ ;  /* 0x8000000203027210 */ /* 0x000fe20007ffe0ff */
[----:B-1----:R-:W-:-:S04]  /*0170*/  IMAD.WIDE R6, R15, 0x4, R4 ;  /* 0x000000040f067825 */ /* 0x002fc800078e0204 */
[----:B------:R-:W-:Y:S01]  /*0180*/  IMAD.WIDE R16, R2, 0x4, R4 ;  /* 0x0000000402107825 */ /* 0x000fe200078e0204 */
[----:B------:R-:W3:Y:S05]  /*0190*/  LDG.E.EL R0, desc[UR4][R6.64] ;  /* 0x0000000406007981 */ /* 0x000eea000c2e1900 */
[----:B------:R-:W5:Y:S01]  /*01a0*/  LDG.E.EL R16, desc[UR4][R16.64] ;  /* 0x0000000410107981 */ /* 0x000f62000c2e1900 */
[----:B--2---:R-:W-:-:S04]  /*01b0*/  IMAD.WIDE R18, R15, 0x4, R26 ;  /* 0x000000040f127825 */ /* 0x004fc800078e021a */
[----:B----4-:R-:W-:Y:S01]  /*01c0*/  IMAD.WIDE R24, R20, 0x4, R24 ;  /* 0x0000000414187825 */ /* 0x010fe200078e0218 */
[----:B------:R1:W2:Y:S03]  /*01d0*/  LDG.E.EL R13, desc[UR4][R18.64] ;  /* 0x00000004120d7981 */ /* 0x0002a6000c2e1900 */
[----:B------:R-:W-:Y:S01]  /*01e0*/  IMAD.WIDE R26, R2, 0x4, R26 ;  /* 0x00000004021a7825 */ /* 0x000fe200078e021a */
[----:B------:R-:W2:Y:S04]  /*01f0*/  LDG.E.128 R8, desc[UR4][R24.64] ;  /* 0x0000000418087981 */ /* 0x000ea8000c1e1d00 */
[----:B------:R4:W2:Y:S04]  /*0200*/  LDG.E.EL R12, desc[UR4][R26.64] ;  /* 0x000000041a0c7981 */ /* 0x0008a8000c2e1900 */
[----:B------:R-:W2:Y:S01]  /*0210*/  LDG.E.128 R4, desc[UR4][R24.64+0x800] ;  /* 0x0008000418047981 */ /* 0x000ea2000c1e1d00 */
[----:B------:R-:W-:-:S02]  /*0220*/  SHF.R.S32.HI R3, RZ, 0x1f, R20 ;  /* 0x0000001fff037819 */ /* 0x000fc40000011414 */
[----:B-1----:R-:W-:Y:S02]  /*0230*/  SHF.R.S32.HI R19, RZ, 0x1f, R14 ;  /* 0x0000001fff137819 */ /* 0x002fe4000001140e */
[----:B------:R-:W-:Y:S01]  /*0240*/  LEA.HI R3, R3, R20, RZ, 0x11 ;  /* 0x0000001403037211 */ /* 0x000fe200078f88ff */
[----:B0---4-:R-:W0:Y:S01]  /*0250*/  LDC.64 R26, c[0x0][0x238] ;  /* 0x00008e00ff1a7b82 */ /* 0x011e220000000a00 */
[----:B------:R-:W-:Y:S02]  /*0260*/  LEA.HI R19, R19, R14, RZ, 0x11 ;  /* 0x0000000e13137211 */ /* 0x000fe400078f88ff */
[C---:B------:R-:W-:Y:S02]  /*0270*/  LOP3.LUT R21, R3.reuse, 0xfffe0000, RZ, 0xc0, !PT ;  /* 0xfffe000003157812 */ /* 0x040fe400078ec0ff */
[----:B------:R-:W-:Y:S02]  /*0280*/  SHF.L.U32 R3, R3, 0x1, RZ ;  /* 0x0000000103037819 */ /* 0x000fe400000006ff */
[----:B------:R-:W-:-:S02]  /*0290*/  SHF.L.U32 R18, R19, 0x1, RZ ;  /* 0x0000000113127819 */ /* 0x000fc400000006ff */
[----:B------:R-:W-:Y:S02]  /*02a0*/  LOP3.LUT R3, R3, 0xfffc0000, RZ, 0xc0, !PT ;  /* 0xfffc000003037812 */ /* 0x000fe400078ec0ff */
[----:B------:R-:W-:Y:S02]  /*02b0*/  LOP3.LUT R18, R18, 0xfffc0000, RZ, 0xc0, !PT ;  /* 0xfffc000012127812 */ /* 0x000fe400078ec0ff */
[----:B------:R-:W-:Y:S01]  /*02c0*/  IADD3 R22, R3, R20, -R21 ;  /* 0x0000001403167210 */ /* 0x000fe20007ffe815 */
[----:B------:R-:W-:Y:S01]  /*02d0*/  HFMA2.MMA R3, -RZ, RZ, 1.625, 0 ;  /* 0x3e800000ff037435 */ /* 0x000fe200000001ff */
[----:B------:R-:W-:-:S04]  /*02e0*/  LOP3.LUT R19, R19, 0xfffe0000, RZ, 0xc0, !PT ;  /* 0xfffe000013137812 */ /* 0x000fc800078ec0ff */
[----:B------:R-:W-:Y:S01]  /*02f0*/  IADD3 R14, R18, R14, -R19 ;  /* 0x0000000e120e7210 */ /* 0x000fe20007ffe813 */
[----:B---3--:R-:W-:Y:S01]  /*0300*/  FADD R23, R0, 9.9999997473787516356e-05 ;  /* 0x38d1b71700177421 */ /* 0x008fe20000000000 */
[----:B-----5:R-:W-:-:S05]  /*0310*/  FADD R0, R16, 9.9999997473787516356e-05 ;  /* 0x38d1b71710007421 */ /* 0x020fca0000000000 */
[----:B------:R-:W1:Y:S01]  /*0320*/  MUFU.SQRT R23, R23 ;  /* 0x0000001700177308 */ /* 0x000e620000002000 */
[----:B------:R-:W3:Y:S07]  /*0330*/  LDC.64 R16, c[0x0][0x228] ;  /* 0x00008a00ff107b82 */ /* 0x000eee0000000a00 */
[----:B------:R-:W4:Y:S01]  /*0340*/  MUFU.SQRT R0, R0 ;  /* 0x0000000000007308 */ /* 0x000f220000002000 */
[C---:B-1----:R-:W-:Y:S02]  /*0350*/  FSETP.GT.AND P0, PT, R23.reuse, 8.50705917302346158658e+37, PT ;  /* 0x7e8000001700780b */ /* 0x042fe40003f04000 */
[----:B------:R-:W-:-:S02]  /*0360*/  FSETP.GEU.AND P2, PT, R23, 1.175494350822287508e-38, PT ;  /* 0x008000001700780b */ /* 0x000fc40003f4e000 */
[C---:B----4-:R-:W-:Y:S02]  /*0370*/  FSETP.GT.AND P1, PT, R0.reuse, 8.50705917302346158658e+37, PT ;  /* 0x7e8000000000780b */ /* 0x050fe40003f24000 */
[----:B------:R-:W-:Y:S01]  /*0380*/  FSETP.GEU.AND P3, PT, R0, 1.175494350822287508e-38, PT ;  /* 0x008000000000780b */ /* 0x000fe20003f6e000 */
[----:B---3--:R-:W-:-:S06]  /*0390*/  IMAD.WIDE R28, R15, 0x4, R16 ;  /* 0x000000040f1c7825 */ /* 0x008fcc00078e0210 */
[----:B------:R-:W-:-:S04]  /*03a0*/  @P0 FMUL R23, R23, 0.25 ;  /* 0x3e80000017170820 */ /* 0x000fc80000400000 */
[----:B------:R-:W-:Y:S01]  /*03b0*/  @P1 FMUL R0, R0, 0.25 ;  /* 0x3e80000000001820 */ /* 0x000fe20000400000 */
[----:B------:R-:W-:Y:S01]  /*03c0*/  @!P2 FMUL R23, R23, 16777216 ;  /* 0x4b8000001717a820 */ /* 0x000fe20000400000 */
[----:B------:R-:W-:Y:S01]  /*03d0*/  IMAD.WIDE R16, R2, 0x4, R16 ;  /* 0x0000000402107825 */ /* 0x000fe200078e0210 */
[----:B------:R0:W3:Y:S03]  /*03e0*/  LDG.E.EL R19, desc[UR4][R28.64] ;  /* 0x000000041c137981 */ /* 0x0000e6000c2e1900 */
[----:B------:R-:W-:Y:S01]  /*03f0*/  @!P3 FMUL R0, R0, 16777216 ;  /* 0x4b8000000000b820 */ /* 0x000fe20000400000 */
[----:B------:R1:W-:Y:S01]  /*0400*/  MUFU.RCP R18, R23 ;  /* 0x0000001700127308 */ /* 0x0003e20000001000 */
[----:B------:R4:W5:Y:S07]  /*0410*/  LDG.E.EL R21, desc[UR4][R16.64] ;  /* 0x0000000410157981 */ /* 0x00096e000c2e1900 */
[----:B------:R-:W4:Y:S01]  /*0420*/  MUFU.RCP R0, R0 ;  /* 0x0000000000007308 */ /* 0x000f220000001000 */
[----:B-1----:R-:W-:-:S02]  /*0430*/  FSEL R23, R3, 1, P0 ;  /* 0x3f80000003177808 */ /* 0x002fc40000000000 */
[----:B------:R-:W-:Y:S01]  /*0440*/  FSEL R3, R3, 1, P1 ;  /* 0x3f80000003037808 */ /* 0x000fe20000800000 */
[----:B0-----:R-:W-:-:S04]  /*0450*/  IMAD.WIDE R28, R15, 0x4, R26 ;  /* 0x000000040f1c7825 */ /* 0x001fc800078e021a */
[----:B------:R-:W-:-:S04]  /*0460*/  @!P3 FMUL R3, R3, 16777216 ;  /* 0x4b8000000303b820 */ /* 0x000fc80000400000 */
[----:B----4-:R-:W-:Y:S02]  /*0470*/  FMUL R17, R0, R3 ;  /* 0x0000000300117220 */ /* 0x010fe40000400000 */
[----:B------:R0:W4:Y:S02]  /*0480*/  LDG.E.EL R3, desc[UR4][R28.64] ;  /* 0x000000041c037981 */ /* 0x000124000c2e1900 */
[----:B0-----:R-:W0:Y:S01]  /*0490*/  LDC.64 R28, c[0x0][0x240] ;  /* 0x00009000ff1c7b82 */ /* 0x001e220000000a00 */
[----:B------:R-:W-:-:S05]  /*04a0*/  IMAD.WIDE R26, R2, 0x4, R26 ;  /* 0x00000004021a7825 */ /* 0x000fca00078e021a */
[----:B------:R0:W3:Y:S02]  /*04b0*/  LDG.E.EL R0, desc[UR4][R26.64] ;  /* 0x000000041a007981 */ /* 0x0000e4000c2e1900 */
[----:B0-----:R-:W-:-:S05]  /*04c0*/  IMAD.WIDE R26, R15, 0x4, R28 ;  /* 0x000000040f1a7825 */ /* 0x001fca00078e021c */
[----:B------:R0:W4:Y:S02]  /*04d0*/  LDG.E.EL R16, desc[UR4][R26.64] ;  /* 0x000000041a107981 */ /* 0x000124000c2e1900 */
[----:B0-----:R-:W0:Y:S01]  /*04e0*/  LDC.64 R26, c[0x0][0x220] ;  /* 0x00008800ff1a7b82 */ /* 0x001e220000000a00 */
[--C-:B--2---:R-:W-:Y:S01]  /*04f0*/  FADD R11, R11, R13.reuse ;  /* 0x0000000d0b0b7221 */ /* 0x104fe20000000000 */
[--C-:B------:R-:W-:Y:S01]  /*0500*/  FADD R10, R10, R13.reuse ;  /* 0x0000000d0a0a7221 */ /* 0x100fe20000000000 */
[--C-:B------:R-:W-:Y:S01]  /*0510*/  FADD R9, R9, R13.reuse ;  /* 0x0000000d09097221 */ /* 0x100fe20000000000 */
[----:B------:R-:W-:Y:S01]  /*0520*/  FADD R8, R8, R13 ;  /* 0x0000000d08087221 */ /* 0x000fe20000000000 */
[--C-:B------:R-:W-:Y:S01]  /*0530*/  FADD R7, R7, R12.reuse ;  /* 0x0000000c07077221 */ /* 0x100fe20000000000 */
[--C-:B------:R-:W-:Y:S01]  /*0540*/  FADD R6, R6, R12.reuse ;  /* 0x0000000c06067221 */ /* 0x100fe20000000000 */
[--C-:B------:R-:W-:Y:S01]  /*0550*/  FADD R5, R5, R12.reuse ;  /* 0x0000000c05057221 */ /* 0x100fe20000000000 */
[----:B------:R-:W-:Y:S01]  /*0560*/  FADD R4, R4, R12 ;  /* 0x0000000c04047221 */ /* 0x000fe20000000000 */
[----:B0-----:R-:W-:-:S06]  /*0570*/  IMAD.WIDE R14, R14, 0x4, R26 ;  /* 0x000000040e0e7825 */ /* 0x001fcc00078e021a */
[----:B------:R-:W2:Y:S01]  /*0580*/  LDG.E.128 R12, desc[UR4][R14.64] ;  /* 0x000000040e0c7981 */ /* 0x000ea2000c1e1d00 */
[----:B------:R-:W-:Y:S01]  /*0590*/  @!P2 FMUL R23, R23, 16777216 ;  /* 0x4b8000001717a820 */ /* 0x000fe20000400000 */
[----:B------:R-:W-:-:S04]  /*05a0*/  IMAD.WIDE R28, R2, 0x4, R28 ;  /* 0x00000004021c7825 */ /* 0x000fc800078e021c */
[----:B------:R-:W-:Y:S01]  /*05b0*/  FMUL R18, R18, R23 ;  /* 0x0000001712127220 */ /* 0x000fe20000400000 */
[----:B------:R-:W-:Y:S01]  /*05c0*/  IMAD.WIDE R22, R22, 0x4, R26 ;  /* 0x0000000416167825 */ /* 0x000fe200078e021a */
[----:B------:R0:W3:Y:S03]  /*05d0*/  LDG.E.EL R2, desc[UR4][R28.64] ;  /* 0x000000041c027981 */ /* 0x0000e6000c2e1900 */
[----:B--2---:R-:W-:Y:S01]  /*05e0*/  FADD R26, R14, R6 ;  /* 0x000000060e1a7221 */ /* 0x004fe20000000000 */
[----:B------:R-:W-:Y:S01]  /*05f0*/  FADD R13, R13, R5 ;  /* 0x000000050d0d7221 */ /* 0x000fe20000000000 */
[----:B------:R-:W-:Y:S01]  /*0600*/  FADD R12, R12, R4 ;  /* 0x000000040c0c7221 */ /* 0x000fe20000000000 */
[----:B0-----:R-:W-:Y:S01]  /*0610*/  FADD R28, R15, R7 ;  /* 0x000000070f1c7221 */ /* 0x001fe20000000000 */
[C---:B-----5:R-:W-:Y:S01]  /*0620*/  FADD R27, -R21.reuse, R26 ;  /* 0x0000001a151b7221 */ /* 0x060fe20000000100 */
[C---:B------:R-:W-:Y:S01]  /*0630*/  FADD R29, -R21.reuse, R13 ;  /* 0x0000000d151d7221 */ /* 0x040fe20000000100 */
[----:B------:R-:W-:-:S02]  /*0640*/  FADD R26, -R21, R12 ;  /* 0x0000000c151a7221 */ /* 0x000fc40000000100 */
[----:B------:R0:W2:Y:S01]  /*0650*/  LDG.E.128 R12, desc[UR4][R22.64] ;  /* 0x00000004160c7981 */ /* 0x0000a2000c1e1d00 */
[----:B------:R-:W-:Y:S01]  /*0660*/  FADD R28, -R21, R28 ;  /* 0x0000001c151c7221 */ /* 0x000fe20000000100 */
[-C--:B------:R-:W-:Y:S01]  /*0670*/  FMUL R26, R26, R17.reuse ;  /* 0x000000111a1a7220 */ /* 0x080fe20000400000 */
[-C--:B------:R-:W-:Y:S02]  /*0680*/  FMUL R21, R27, R17.reuse ;  /* 0x000000111b157220 */ /* 0x080fe40000400000 */
[-C--:B0-----:R-:W-:Y:S01]  /*0690*/  FMUL R22, R28, R17.reuse ;  /* 0x000000111c167220 */ /* 0x081fe20000400000 */
[----:B------:R-:W-:Y:S01]  /*06a0*/  FMUL R23, R29, R17 ;  /* 0x000000111d177220 */ /* 0x000fe20000400000 */
[----:B------:R-:W-:Y:S04]  /*06b0*/  STG.E.128 desc[UR4][R24.64], R8 ;  /* 0x0000000818007986 */ /* 0x000fe8000c101d04 */
[----:B------:R-:W-:Y:S01]  /*06c0*/  STG.E.128 desc[UR4][R24.64+0x800], R4 ;  /* 0x0008000418007986 */ /* 0x000fe2000c101d04 */
[----:B--2---:R-:W-:-:S04]  /*06d0*/  FADD R28, R15, R11 ;  /* 0x0000000b0f1c7221 */ /* 0x004fc80000000000 */
[----:B---3--:R-:W-:Y:S02]  /*06e0*/  FADD R17, -R19, R28 ;  /* 0x0000001c13117221 */ /* 0x008fe40000000100 */
[----:B------:R-:W0:Y:S01]  /*06f0*/  LDC.64 R28, c[0x0][0x248] ;  /* 0x00009200ff1c7b82 */ /* 0x000e220000000a00 */
[----:B------:R-:W-:Y:S01]  /*0700*/  FADD R14, R14, R10 ;  /* 0x0000000a0e0e7221 */ /* 0x000fe20000000000 */
[----:B------:R-:W-:Y:S01]  /*0710*/  FADD R13, R13, R9 ;  /* 0x000000090d0d7221 */ /* 0x000fe20000000000 */
[----:B------:R-:W-:Y:S02]  /*0720*/  FADD R12, R12, R8 ;  /* 0x000000080c0c7221 */ /* 0x000fe40000000000 */
[C---:B------:R-:W-:Y:S01]  /*0730*/  FADD R15, -R19.reuse, R14 ;  /* 0x0000000e130f7221 */ /* 0x040fe20000000100 */
[C---:B------:R-:W-:Y:S01]  /*0740*/  FADD R13, -R19.reuse, R13 ;  /* 0x0000000d130d7221 */ /* 0x040fe20000000100 */
[----:B------:R-:W-:Y:S01]  /*0750*/  FADD R19, -R19, R12 ;  /* 0x0000000c13137221 */ /* 0x000fe20000000100 */
[-C--:B------:R-:W-:Y:S01]  /*0760*/  FMUL R17, R17, R18.reuse ;  /* 0x0000001211117220 */ /* 0x080fe20000400000 */
[-C--:B------:R-:W-:Y:S01]  /*0770*/  FMUL R15, R15, R18.reuse ;  /* 0x000000120f0f7220 */ /* 0x080fe20000400000 */
[-C--:B------:R-:W-:Y:S01]  /*0780*/  FMUL R13, R13, R18.reuse ;  /* 0x000000120d0d7220 */ /* 0x080fe20000400000 */
[----:B------:R-:W-:-:S02]  /*0790*/  FMUL R12, R19, R18 ;  /* 0x00000012130c7220 */ /* 0x000fc40000400000 */
[C-C-:B----4-:R-:W-:Y:S01]  /*07a0*/  FFMA R14, R3.reuse, R15, R16.reuse ;  /* 0x0000000f030e7223 */ /* 0x150fe20000000010 */
[C-C-:B------:R-:W-:Y:S01]  /*07b0*/  FFMA R13, R3.reuse, R13, R16.reuse ;  /* 0x0000000d030d7223 */ /* 0x140fe20000000010 */
[C-C-:B------:R-:W-:Y:S01]  /*07c0*/  FFMA R12, R3.reuse, R12, R16.reuse ;  /* 0x0000000c030c7223 */ /* 0x140fe20000000010 */
[----:B------:R-:W-:Y:S01]  /*07d0*/  FFMA R15, R3, R17, R16 ;  /* 0x00000011030f7223 */ /* 0x000fe20000000010 */
[C-C-:B------:R-:W-:Y:S01]  /*07e0*/  FFMA R16, R0.reuse, R26, R2.reuse ;  /* 0x0000001a00107223 */ /* 0x140fe20000000002 */
[C-C-:B------:R-:W-:Y:S01]  /*07f0*/  FFMA R17, R0.reuse, R23, R2.reuse ;  /* 0x0000001700117223 */ /* 0x140fe20000000002 */
[C-C-:B------:R-:W-:Y:S01]  /*0800*/  FFMA R18, R0.reuse, R21, R2.reuse ;  /* 0x0000001500127223 */ /* 0x140fe20000000002 */
[----:B------:R-:W-:Y:S01]  /*0810*/  FFMA R19, R0, R22, R2 ;  /* 0x0000001600137223 */ /* 0x000fe20000000002 */
[----:B0-----:R-:W-:-:S05]  /*0820*/  IMAD.WIDE R28, R20, 0x4, R28 ;  /* 0x00000004141c7825 */ /* 0x001fca00078e021c */
[----:B------:R-:W-:Y:S04]  /*0830*/  STG.E.128 desc[UR4][R28.64], R12 ;  /* 0x0000000c1c007986 */ /* 0x000fe8000c101d04 */
[----:B------:R-:W-:Y:S01]  /*0840*/  STG.E.128 desc[UR4][R28.64+0x800], R16 ;  /* 0x000800101c007986 */ /* 0x000fe2000c101d04 */
[----:B------:R-:W-:Y:S05]  /*0850*/  EXIT ;  /* 0x000000000000794d */ /* 0x000fea0003800000 */
.L_x_0:
[----:B------:R-:W-:-:S00]  /*0860*/  BRA `(.L_x_0) ;  /* 0xfffffffc00fc7947 */ /* 0x000fc0000383ffff */
[----:B------:R-:W-:-:S00]  /*0870*/  NOP ;  /* 0x0000000000007918 */ /* 0x000fc00000000000 */
        /* <DEDUP_REMOVED lines=8> */
.L_x_1:


//--------------------- .nv.global.init           --------------------------
	.section	.nv.global.init,"aw",@progbits
.nv.global.init:
	.type		_$_str,@object
	.size		_$_str,(_$_str_$_2 - _$_str)
_$_str:
        /*0000*/ 	.byte	0x5f, 0x5f, 0x43, 0x55, 0x44, 0x41, 0x5f, 0x46, 0x54, 0x5a, 0x00
	.type		_$_str_$_2,@object
	.size		_$_str_$_2,(.L_1 - _$_str_$_2)
_$_str_$_2:
        /*000b*/ 	.byte	0x5f, 0x5f, 0x43, 0x55, 0x44, 0x41, 0x5f, 0x50, 0x52, 0x45, 0x43, 0x5f, 0x53, 0x51, 0x52, 0x54
        /*001b*/ 	.byte	0x00
.L_1:


//--------------------- .nv.constant0.triton_poi_fused__native_batch_norm_legit_no_training_add_convolution_32 --------------------------
	.section	.nv.constant0.triton_poi_fused__native_batch_norm_legit_no_training_add_convolution_32,"a",@progbits
	.sectionflags	@""
	.align	4
.nv.constant0.triton_poi_fused__native_batch_norm_legit_no_training_add_convolution_32:
	.zero		596
